	.headerflags	@"EF_CUDA_TEXMODE_UNIFIED EF_CUDA_64BIT_ADDRESS EF_CUDA_ACCELERATORS EF_CUDA_SM90 EF_CUDA_VIRTUAL_SM(EF_CUDA_SM90)"
	.elftype	@"ET_EXEC"


//--------------------- .nv.info                  --------------------------
	.section	.nv.info,"",@"SHT_CUDA_INFO"
	.align	4


	//----- nvinfo : EIATTR_REGCOUNT
	.align		4
        /*0000*/ 	.byte	0x04, 0x2f
        /*0002*/ 	.short	(.L_1 - .L_0)
	.align		4
.L_0:
        /*0004*/ 	.word	index@(triton_poi_fused_index_put_lift_fresh_1)
        /*0008*/ 	.word	0x0000000a


	//----- nvinfo : EIATTR_MIN_STACK_SIZE
	.align		4
.L_1:
        /*000c*/ 	.byte	0x04, 0x12
        /*000e*/ 	.short	(.L_3 - .L_2)
	.align		4
.L_2:
        /*0010*/ 	.word	index@(triton_poi_fused_index_put_lift_fresh_1)
        /*0014*/ 	.word	0x00000000


	//----- nvinfo : EIATTR_FRAME_SIZE
	.align		4
.L_3:
        /*0018*/ 	.byte	0x04, 0x11
        /*001a*/ 	.short	(.L_5 - .L_4)
	.align		4
.L_4:
        /*001c*/ 	.word	index@(triton_poi_fused_index_put_lift_fresh_1)
        /*0020*/ 	.word	0x00000000


	//----- nvinfo : EIATTR_MIN_STACK_SIZE
	.align		4
.L_5:
        /*0024*/ 	.byte	0x04, 0x12
        /*0026*/ 	.short	(.L_7 - .L_6)
	.align		4
.L_6:
        /*0028*/ 	.word	index@(triton_poi_fused_index_put_lift_fresh_1)
        /*002c*/ 	.word	0x00000000
.L_7:


//--------------------- .nv.info.triton_poi_fused_index_put_lift_fresh_1 --------------------------
	.section	.nv.info.triton_poi_fused_index_put_lift_fresh_1,"",@"SHT_CUDA_INFO"
	.sectionflags	@""
	.align	4


	//----- nvinfo : EIATTR_CUDA_API_VERSION
	.align		4
        /*0000*/ 	.byte	0x04, 0x37
        /*0002*/ 	.short	(.L_9 - .L_8)
.L_8:
        /*0004*/ 	.word	0x0000007c


	//----- nvinfo : EIATTR_KPARAM_INFO
	.align		4
.L_9:
        /*0008*/ 	.byte	0x04, 0x17
        /*000a*/ 	.short	(.L_11 - .L_10)
.L_10:
        /*000c*/ 	.word	0x00000000
        /*0010*/ 	.short	0x0002
        /*0012*/ 	.short	0x0010
        /*0014*/ 	.byte	0x00, 0xf0, 0x11, 0x00


	//----- nvinfo : EIATTR_KPARAM_INFO
	.align		4
.L_11:
        /*0018*/ 	.byte	0x04, 0x17
        /*001a*/ 	.short	(.L_13 - .L_12)
.L_12:
        /*001c*/ 	.word	0x00000000
        /*0020*/ 	.short	0x0001
        /*0022*/ 	.short	0x0008
        /*0024*/ 	.byte	0x00, 0xf4, 0x21, 0x00


	//----- nvinfo : EIATTR_KPARAM_INFO
	.align		4
.L_13:
        /*0028*/ 	.byte	0x04, 0x17
        /*002a*/ 	.short	(.L_15 - .L_14)
.L_14:
        /*002c*/ 	.word	0x00000000
        /*0030*/ 	.short	0x0000
        /*0032*/ 	.short	0x0000
        /*0034*/ 	.byte	0x00, 0xf4, 0x21, 0x00


	//----- nvinfo : EIATTR_SPARSE_MMA_MASK
	.align		4
.L_15:
        /*0038*/ 	.byte	0x03, 0x50
        /*003a*/ 	.short	0x0000


	//----- nvinfo : EIATTR_MAXREG_COUNT
	.align		4
        /*003c*/ 	.byte	0x03, 0x1b
        /*003e*/ 	.short	0x00ff


	//----- nvinfo : EIATTR_EXIT_INSTR_OFFSETS
	.align		4
        /*0040*/ 	.byte	0x04, 0x1c
        /*0042*/ 	.short	(.L_17 - .L_16)


	//   ....[0]....
.L_16:
        /*0044*/ 	.word	0x00000130


	//   ....[1]....
        /*0048*/ 	.word	0x00000150


	//----- nvinfo : EIATTR_REQNTID
	.align		4
.L_17:
        /*004c*/ 	.byte	0x04, 0x10
        /*004e*/ 	.short	(.L_19 - .L_18)
.L_18:
        /*0050*/ 	.word	0x00000080
        /*0054*/ 	.word	0x00000001
        /*0058*/ 	.word	0x00000001


	//----- nvinfo : EIATTR_CRS_STACK_SIZE
	.align		4
.L_19:
        /*005c*/ 	.byte	0x04, 0x1e
        /*005e*/ 	.short	(.L_21 - .L_20)
.L_20:
        /*0060*/ 	.word	0x00000000


	//----- nvinfo : EIATTR_CBANK_PARAM_SIZE
	.align		4
.L_21:
        /*0064*/ 	.byte	0x03, 0x19
        /*0066*/ 	.short	0x0014


	//----- nvinfo : EIATTR_PARAM_CBANK
	.align		4
        /*0068*/ 	.byte	0x04, 0x0a
        /*006a*/ 	.short	(.L_23 - .L_22)
	.align		4
.L_22:
        /*006c*/ 	.word	index@(.nv.constant0.triton_poi_fused_index_put_lift_fresh_1)
        /*0070*/ 	.short	0x0210
        /*0072*/ 	.short	0x0014


	//----- nvinfo : EIATTR_SW_WAR
	.align		4
.L_23:
        /*0074*/ 	.byte	0x04, 0x36
        /*0076*/ 	.short	(.L_25 - .L_24)
.L_24:
        /*0078*/ 	.word	0x00000008
.L_25:


//--------------------- .nv.callgraph             --------------------------
	.section	.nv.callgraph,"",@"SHT_CUDA_CALLGRAPH"
	.align	4
	.sectionentsize	8
	.align		4
        /*0000*/ 	.word	0x00000000
	.align		4
        /*0004*/ 	.word	0xffffffff
	.align		4
        /*0008*/ 	.word	0x00000000
	.align		4
        /*000c*/ 	.word	0xfffffffe
	.align		4
        /*0010*/ 	.word	0x00000000
	.align		4
        /*0014*/ 	.word	0xfffffffd
	.align		4
        /*0018*/ 	.word	0x00000000
	.align		4
        /*001c*/ 	.word	0xfffffffc


//--------------------- .text.triton_poi_fused_index_put_lift_fresh_1 --------------------------
	.section	.text.triton_poi_fused_index_put_lift_fresh_1,"ax",@progbits
	.align	128
        .global         triton_poi_fused_index_put_lift_fresh_1
        .type           triton_poi_fused_index_put_lift_fresh_1,@function
        .size           triton_poi_fused_index_put_lift_fresh_1,(.L_x_3 - triton_poi_fused_index_put_lift_fresh_1)
        .other          triton_poi_fused_index_put_lift_fresh_1,@"STO_CUDA_ENTRY STV_DEFAULT"
triton_poi_fused_index_put_lift_fresh_1:
.text.triton_poi_fused_index_put_lift_fresh_1:
[----:B------:R-:W0:Y:S02]  /*0000*/  LDC R1, c[0x0][0x28] ;  /* 0x00000a00ff017b82 */ /* 0x000e240000000800 */
[----:B------:R-:W1:Y:S01]  /*0010*/  S2R R0, SR_TID.X ;  /* 0x0000000000007919 */ /* 0x000e620000002100 */
[----:B------:R-:W2:Y:S01]  /*0020*/  LDC.64 R4, c[0x0][0x218] ;  /* 0x00008600ff047b82 */ /* 0x000ea20000000a00 */
[----:B------:R-:W-:Y:S01]  /*0030*/  ULDC.64 UR4, c[0x0][0x208] ;  /* 0x0000820000047ab9 */ /* 0x000fe20000000a00 */
[----:B------:R-:W-:Y:S01]  /*0040*/  BSSY B0, `(.L_x_0) ;  /* 0x000000a000007945 */ /* 0x000fe20003800000 */
[----:B------:R-:W3:Y:S01]  /*0050*/  S2R R7, SR_CTAID.X ;  /* 0x0000000000077919 */ /* 0x000ee20000002500 */
[----:B-1----:R-:W-:-:S05]  /*0060*/  LOP3.LUT R0, R0, 0x7f, RZ, 0xc0, !PT ;  /* 0x0000007f00007812 */ /* 0x002fca00078ec0ff */
[----:B---3--:R-:W-:Y:S02]  /*0070*/  IMAD R7, R7, 0x80, R0 ;  /* 0x0000008007077824 */ /* 0x008fe400078e0200 */
[----:B------:R-:W-:-:S03]  /*0080*/  IMAD.MOV.U32 R0, RZ, RZ, RZ ;  /* 0x000000ffff007224 */ /* 0x000fc600078e00ff */
[----:B------:R-:W-:-:S13]  /*0090*/  ISETP.GE.AND P1, PT, R7, 0xc0, PT ;  /* 0x000000c00700780c */ /* 0x000fda0003f26270 */
[----:B--2---:R-:W-:Y:S05]  /*00a0*/  @P1 BRA `(.L_x_1) ;  /* 0x00000000000c1947 */ /* 0x004fea0003800000 */
[----:B------:R-:W1:Y:S02]  /*00b0*/  LDC.64 R2, c[0x0][0x210] ;  /* 0x00008400ff027b82 */ /* 0x000e640000000a00 */
[----:B-1----:R-:W-:-:S05]  /*00c0*/  IMAD.WIDE R2, R7, 0x4, R2 ;  /* 0x0000000407027825 */ /* 0x002fca00078e0202 */
[----:B------:R1:W5:Y:S02]  /*00d0*/  LDG.E R0, desc[UR4][R2.64] ;  /* 0x0000000402007981 */ /* 0x000364000c1e1900 */
.L_x_1:
[----:B------:R-:W-:Y:S05]  /*00e0*/  BSYNC B0 ;  /* 0x0000000000007941 */ /* 0x000fea0003800000 */
.L_x_0:
[----:B-1---5:R-:W-:-:S04]  /*00f0*/  LOP3.LUT R2, R0, 0x7fffffff, RZ, 0xc0, !PT ;  /* 0x7fffffff00027812 */ /* 0x022fc800078ec0ff */
[----:B------:R-:W-:Y:S01]  /*0100*/  ISETP.GE.AND P0, PT, R2, 0x7f800000, PT ;  /* 0x7f8000000200780c */ /* 0x000fe20003f06270 */
[----:B------:R-:W-:-:S03]  /*0110*/  IMAD.WIDE R2, R7, 0x4, R4 ;  /* 0x0000000407027825 */ /* 0x000fc600078e0204 */
[----:B------:R-:W-:Y:S01]  /*0120*/  FSEL R5, R0, RZ, !P0 ;  /* 0x000000ff00057208 */ /* 0x000fe20004000000 */
[----:B------:R-:W-:Y:S08]  /*0130*/  @P1 EXIT ;  /* 0x000000000000194d */ /* 0x000ff00003800000 */
[----:B------:R-:W-:Y:S01]  /*0140*/  STG.E desc[UR4][R2.64], R5 ;  /* 0x0000000502007986 */ /* 0x000fe2000c101904 */
[----:B------:R-:W-:Y:S05]  /*0150*/  EXIT ;  /* 0x000000000000794d */ /* 0x000fea0003800000 */
.L_x_2:
[----:B------:R-:W-:-:S00]  /*0160*/  BRA `(.L_x_2) ;  /* 0xfffffffc00fc7947 */ /* 0x000fc0000383ffff */
[----:B------:R-:W-:-:S00]  /*0170*/  NOP ;  /* 0x0000000000007918 */ /* 0x000fc00000000000 */
        /* <DEDUP_REMOVED lines=8> */
.L_x_3:


//--------------------- .nv.constant0.triton_poi_fused_index_put_lift_fresh_1 --------------------------
	.section	.nv.constant0.triton_poi_fused_index_put_lift_fresh_1,"a",@progbits
	.sectionflags	@""
	.align	4
.nv.constant0.triton_poi_fused_index_put_lift_fresh_1:
	.zero		548
